//
// Generated by NVIDIA NVVM Compiler
//
// Compiler Build ID: CL-36424714
// Cuda compilation tools, release 13.0, V13.0.88
// Based on NVVM 20.0.0
//

.version 9.0
.target sm_100
.address_size 64

	// .globl	_Z4multPiS_S_

.visible .entry _Z4multPiS_S_(
	.param .u64 .ptr .align 1 _Z4multPiS_S__param_0,
	.param .u64 .ptr .align 1 _Z4multPiS_S__param_1,
	.param .u64 .ptr .align 1 _Z4multPiS_S__param_2
)
{
	.reg .b32 	%r<5>;
	.reg .b64 	%rd<11>;

	ld.param.u64 	%rd1, [_Z4multPiS_S__param_0];
	ld.param.u64 	%rd2, [_Z4multPiS_S__param_1];
	ld.param.u64 	%rd3, [_Z4multPiS_S__param_2];
	cvta.to.global.u64 	%rd4, %rd3;
	cvta.to.global.u64 	%rd5, %rd2;
	cvta.to.global.u64 	%rd6, %rd1;
	mov.u32 	%r1, %ctaid.x;
	mul.wide.u32 	%rd7, %r1, 4;
	add.s64 	%rd8, %rd6, %rd7;
	ld.global.u32 	%r2, [%rd8];
	add.s64 	%rd9, %rd5, %rd7;
	ld.global.u32 	%r3, [%rd9];
	mul.lo.s32 	%r4, %r3, %r2;
	add.s64 	%rd10, %rd4, %rd7;
	st.global.u32 	[%rd10], %r4;
	ret;

}


// ===== COMPILED SASS (sm_100) =====

	.target	sm_100

	.elftype	@"ET_EXEC"


//--------------------- .note.nv.tkinfo           --------------------------
	.section	.note.nv.tkinfo,"",@"SHT_NOTE"
	.sectionflags	@"SHF_NOTE_NV_TKINFO"
	.tkinfo
        /*0018*/ 	.word	0x00000002
        /*0030*/ 	.string	""
        /*0030*/ 	.string	"ptxas"
        /*0030*/ 	.string	"Cuda compilation tools, release 13.0, V13.0.88"
        /*0030*/ 	.string	"Build cuda_13.0.r13.0/compiler.36424714_0"
        /*0030*/ 	.string	"-arch sm_100 -m 64 "



//--------------------- .note.nv.cuinfo           --------------------------
	.section	.note.nv.cuinfo,"",@"SHT_NOTE"
	.sectionflags	@"SHF_NOTE_NV_CUINFO"
        /*0018*/ 	.short	0x0002
        /*001a*/ 	.short	0x0064
        /*001c*/ 	.short	0x0082
	.zero		2


//--------------------- .nv.info                  --------------------------
	.section	.nv.info,"",@"SHT_CUDA_INFO"
	.align	4


	//----- nvinfo : EIATTR_REGCOUNT
	.align		4
        /*0000*/ 	.byte	0x04, 0x2f
        /*0002*/ 	.short	(.L_1 - .L_0)
	.align		4
.L_0:
        /*0004*/ 	.word	index@(_Z4multPiS_S_)
        /*0008*/ 	.word	0x0000000c


	//----- nvinfo : EIATTR_FRAME_SIZE
	.align		4
.L_1:
        /*000c*/ 	.byte	0x04, 0x11
        /*000e*/ 	.short	(.L_3 - .L_2)
	.align		4
.L_2:
        /*0010*/ 	.word	index@(_Z4multPiS_S_)
        /*0014*/ 	.word	0x00000000


	//----- nvinfo : EIATTR_MIN_STACK_SIZE
	.align		4
.L_3:
        /*0018*/ 	.byte	0x04, 0x12
        /*001a*/ 	.short	(.L_5 - .L_4)
	.align		4
.L_4:
        /*001c*/ 	.word	index@(_Z4multPiS_S_)
        /*0020*/ 	.word	0x00000000
.L_5:


//--------------------- .nv.compat                --------------------------
	.section	.nv.compat,"",@"SHT_CUDA_COMPAT_INFO"
	.align	4
        /*0000*/ 	.byte	0x02, 0x09, 0x00, 0x00, 0x02, 0x02, 0x01, 0x00, 0x02, 0x05, 0x05, 0x00, 0x03, 0x07, 0x01, 0x01
        /*0010*/ 	.byte	0x02, 0x03, 0x00, 0x00, 0x02, 0x06, 0x01, 0x00, 0x04, 0x0b, 0x08, 0x00, 0x09, 0x00, 0x00, 0x00
        /*0020*/ 	.byte	0x00, 0x00, 0x00, 0x00


//--------------------- .nv.info._Z4multPiS_S_    --------------------------
	.section	.nv.info._Z4multPiS_S_,"",@"SHT_CUDA_INFO"
	.sectionflags	@""
	.align	4


	//----- nvinfo : EIATTR_CUDA_API_VERSION
	.align		4
        /*0000*/ 	.byte	0x04, 0x37
        /*0002*/ 	.short	(.L_7 - .L_6)
.L_6:
        /*0004*/ 	.word	0x00000082


	//----- nvinfo : EIATTR_KPARAM_INFO
	.align		4
.L_7:
        /*0008*/ 	.byte	0x04, 0x17
        /*000a*/ 	.short	(.L_9 - .L_8)
.L_8:
        /*000c*/ 	.word	0x00000000
        /*0010*/ 	.short	0x0002
        /*0012*/ 	.short	0x0010
        /*0014*/ 	.byte	0x00, 0xf5, 0x21, 0x00


	//----- nvinfo : EIATTR_KPARAM_INFO
	.align		4
.L_9:
        /*0018*/ 	.byte	0x04, 0x17
        /*001a*/ 	.short	(.L_11 - .L_10)
.L_10:
        /*001c*/ 	.word	0x00000000
        /*0020*/ 	.short	0x0001
        /*0022*/ 	.short	0x0008
        /*0024*/ 	.byte	0x00, 0xf5, 0x21, 0x00


	//----- nvinfo : EIATTR_KPARAM_INFO
	.align		4
.L_11:
        /*0028*/ 	.byte	0x04, 0x17
        /*002a*/ 	.short	(.L_13 - .L_12)
.L_12:
        /*002c*/ 	.word	0x00000000
        /*0030*/ 	.short	0x0000
        /*0032*/ 	.short	0x0000
        /*0034*/ 	.byte	0x00, 0xf5, 0x21, 0x00


	//----- nvinfo : EIATTR_SPARSE_MMA_MASK
	.align		4
.L_13:
        /*0038*/ 	.byte	0x03, 0x50
        /*003a*/ 	.short	0x0000


	//----- nvinfo : EIATTR_MAXREG_COUNT
	.align		4
        /*003c*/ 	.byte	0x03, 0x1b
        /*003e*/ 	.short	0x00ff


	//----- nvinfo : EIATTR_MERCURY_ISA_VERSION
	.align		4
        /*0040*/ 	.byte	0x03, 0x5f
        /*0042*/ 	.short	0x0101


	//----- nvinfo : EIATTR_VRC_CTA_INIT_COUNT
	.align		4
        /*0044*/ 	.byte	0x02, 0x4a
	.zero		1
	.zero		1


	//----- nvinfo : EIATTR_EXIT_INSTR_OFFSETS
	.align		4
        /*0048*/ 	.byte	0x04, 0x1c
        /*004a*/ 	.short	(.L_15 - .L_14)


	//   ....[0]....
.L_14:
        /*004c*/ 	.word	0x000000d0


	//----- nvinfo : EIATTR_CBANK_PARAM_SIZE
	.align		4
.L_15:
        /*0050*/ 	.byte	0x03, 0x19
        /*0052*/ 	.short	0x0018


	//----- nvinfo : EIATTR_PARAM_CBANK
	.align		4
        /*0054*/ 	.byte	0x04, 0x0a
        /*0056*/ 	.short	(.L_17 - .L_16)
	.align		4
.L_16:
        /*0058*/ 	.word	index@(.nv.constant0._Z4multPiS_S_)
        /*005c*/ 	.short	0x0380
        /*005e*/ 	.short	0x0018


	//----- nvinfo : EIATTR_SW_WAR
	.align		4
.L_17:
        /*0060*/ 	.byte	0x04, 0x36
        /*0062*/ 	.short	(.L_19 - .L_18)
.L_18:
        /*0064*/ 	.word	0x00000008
.L_19:


//--------------------- .nv.callgraph             --------------------------
	.section	.nv.callgraph,"",@"SHT_CUDA_CALLGRAPH"
	.align	4
	.sectionentsize	8
	.align		4
        /*0000*/ 	.word	0x00000000
	.align		4
        /*0004*/ 	.word	0xffffffff
	.align		4
        /*0008*/ 	.word	0x00000000
	.align		4
        /*000c*/ 	.word	0xfffffffe
	.align		4
        /*0010*/ 	.word	0x00000000
	.align		4
        /*0014*/ 	.word	0xfffffffd
	.align		4
        /*0018*/ 	.word	0x00000000
	.align		4
        /*001c*/ 	.word	0xfffffffc


//--------------------- .text._Z4multPiS_S_       --------------------------
	.section	.text._Z4multPiS_S_,"ax",@progbits
	.align	128
        .global         _Z4multPiS_S_
        .type           _Z4multPiS_S_,@function
        .size           _Z4multPiS_S_,(.L_x_1 - _Z4multPiS_S_)
        .other          _Z4multPiS_S_,@"STO_CUDA_ENTRY STV_DEFAULT"
_Z4multPiS_S_:
.text._Z4multPiS_S_:
[----:B------:R-:W-:Y:S01]  /*0000*/  LDC R1, c[0x0][0x37c] ;  /* 0x0000df00ff017b82 */ /* 0x000fe20000000800 */
[----:B------:R-:W0:Y:S07]  /*0010*/  S2R R9, SR_CTAID.X ;  /* 0x0000000000097919 */ /* 0x000e2e0000002500 */
[----:B------:R-:W0:Y:S01]  /*0020*/  LDC.64 R2, c[0x0][0x380] ;  /* 0x0000e000ff027b82 */ /* 0x000e220000000a00 */
[----:B------:R-:W1:Y:S07]  /*0030*/  LDCU.64 UR4, c[0x0][0x358] ;  /* 0x00006b00ff0477ac */ /* 0x000e6e0008000a00 */
[----:B------:R-:W2:Y:S08]  /*0040*/  LDC.64 R4, c[0x0][0x388] ;  /* 0x0000e200ff047b82 */ /* 0x000eb00000000a00 */
[----:B------:R-:W3:Y:S01]  /*0050*/  LDC.64 R6, c[0x0][0x390] ;  /* 0x0000e400ff067b82 */ /* 0x000ee20000000a00 */
[----:B0-----:R-:W-:-:S04]  /*0060*/  IMAD.WIDE.U32 R2, R9, 0x4, R2 ;  /* 0x0000000409027825 */ /* 0x001fc800078e0002 */
[C---:B--2---:R-:W-:Y:S02]  /*0070*/  IMAD.WIDE.U32 R4, R9.reuse, 0x4, R4 ;  /* 0x0000000409047825 */ /* 0x044fe400078e0004 */
[----:B-1----:R-:W2:Y:S04]  /*0080*/  LDG.E R2, desc[UR4][R2.64] ;  /* 0x0000000402027981 */ /* 0x002ea8000c1e1900 */
[----:B------:R-:W2:Y:S01]  /*0090*/  LDG.E R5, desc[UR4][R4.64] ;  /* 0x0000000404057981 */ /* 0x000ea2000c1e1900 */
[----:B---3--:R-:W-:-:S04]  /*00a0*/  IMAD.WIDE.U32 R6, R9, 0x4, R6 ;  /* 0x0000000409067825 */ /* 0x008fc800078e0006 */
[----:B--2---:R-:W-:-:S05]  /*00b0*/  IMAD R9, R2, R5, RZ ;  /* 0x0000000502097224 */ /* 0x004fca00078e02ff */
[----:B------:R-:W-:Y:S01]  /*00c0*/  STG.E desc[UR4][R6.64], R9 ;  /* 0x0000000906007986 */ /* 0x000fe2000c101904 */
[----:B------:R-:W-:Y:S05]  /*00d0*/  EXIT ;  /* 0x000000000000794d */ /* 0x000fea0003800000 */
.L_x_0:
[----:B------:R-:W-:-:S00]  /*00e0*/  BRA `(.L_x_0) ;  /* 0xfffffffc00fc7947 */ /* 0x000fc0000383ffff */
[----:B------:R-:W-:-:S00]  /*00f0*/  NOP ;  /* 0x0000000000007918 */ /* 0x000fc00000000000 */
        /* <DEDUP_REMOVED lines=8> */
.L_x_1:


//--------------------- .nv.shared.reserved.0     --------------------------
	.section	.nv.shared.reserved.0,"aw",@nobits
	.weak		__nv_reservedSMEM_offset_0_alias
	.size		__nv_reservedSMEM_offset_0_alias, 0, 64
	.other		__nv_reservedSMEM_offset_0_alias,@"STO_CUDA_RESERVED_SHARED STV_DEFAULT"
__nv_reservedSMEM_offset_0_alias:
	.zero		0
	.zero		64


//--------------------- .nv.constant0._Z4multPiS_S_ --------------------------
	.section	.nv.constant0._Z4multPiS_S_,"a",@progbits
	.sectionflags	@""
	.align	4
.nv.constant0._Z4multPiS_S_:
	.zero		920


//--------------------- SYMBOLS --------------------------

	.type		.nv.reservedSmem.offset0,@object
	.size		.nv.reservedSmem.offset0,0x4
